	.headerflags	@"EF_CUDA_TEXMODE_UNIFIED EF_CUDA_64BIT_ADDRESS EF_CUDA_ACCELERATORS EF_CUDA_SM90 EF_CUDA_VIRTUAL_SM(EF_CUDA_SM90)"
	.elftype	@"ET_EXEC"


//--------------------- .nv.info                  --------------------------
	.section	.nv.info,"",@"SHT_CUDA_INFO"
	.align	4


	//----- nvinfo : EIATTR_REGCOUNT
	.align		4
        /*0000*/ 	.byte	0x04, 0x2f
        /*0002*/ 	.short	(.L_3 - .L_2)
	.align		4
.L_2:
        /*0004*/ 	.word	index@(triton_poi_fused__native_batch_norm_legit_no_training_relu_7)
        /*0008*/ 	.word	0x00000016


	//----- nvinfo : EIATTR_MIN_STACK_SIZE
	.align		4
.L_3:
        /*000c*/ 	.byte	0x04, 0x12
        /*000e*/ 	.short	(.L_5 - .L_4)
	.align		4
.L_4:
        /*0010*/ 	.word	index@(triton_poi_fused__native_batch_norm_legit_no_training_relu_7)
        /*0014*/ 	.word	0x00000000


	//----- nvinfo : EIATTR_FRAME_SIZE
	.align		4
.L_5:
        /*0018*/ 	.byte	0x04, 0x11
        /*001a*/ 	.short	(.L_7 - .L_6)
	.align		4
.L_6:
        /*001c*/ 	.word	index@(triton_poi_fused__native_batch_norm_legit_no_training_relu_7)
        /*0020*/ 	.word	0x00000000


	//----- nvinfo : EIATTR_MIN_STACK_SIZE
	.align		4
.L_7:
        /*0024*/ 	.byte	0x04, 0x12
        /*0026*/ 	.short	(.L_9 - .L_8)
	.align		4
.L_8:
        /*0028*/ 	.word	index@(triton_poi_fused__native_batch_norm_legit_no_training_relu_7)
        /*002c*/ 	.word	0x00000000
.L_9:


//--------------------- .nv.info.triton_poi_fused__native_batch_norm_legit_no_training_relu_7 --------------------------
	.section	.nv.info.triton_poi_fused__native_batch_norm_legit_no_training_relu_7,"",@"SHT_CUDA_INFO"
	.sectionflags	@""
	.align	4


	//----- nvinfo : EIATTR_CUDA_API_VERSION
	.align		4
        /*0000*/ 	.byte	0x04, 0x37
        /*0002*/ 	.short	(.L_11 - .L_10)
.L_10:
        /*0004*/ 	.word	0x0000007c


	//----- nvinfo : EIATTR_KPARAM_INFO
	.align		4
.L_11:
        /*0008*/ 	.byte	0x04, 0x17
        /*000a*/ 	.short	(.L_13 - .L_12)
.L_12:
        /*000c*/ 	.word	0x00000000
        /*0010*/ 	.short	0x0006
        /*0012*/ 	.short	0x0030
        /*0014*/ 	.byte	0x00, 0xf0, 0x11, 0x00


	//----- nvinfo : EIATTR_KPARAM_INFO
	.align		4
.L_13:
        /*0018*/ 	.byte	0x04, 0x17
        /*001a*/ 	.short	(.L_15 - .L_14)
.L_14:
        /*001c*/ 	.word	0x00000000
        /*0020*/ 	.short	0x0005
        /*0022*/ 	.short	0x0028
        /*0024*/ 	.byte	0x00, 0xf4, 0x21, 0x00


	//----- nvinfo : EIATTR_KPARAM_INFO
	.align		4
.L_15:
        /*0028*/ 	.byte	0x04, 0x17
        /*002a*/ 	.short	(.L_17 - .L_16)
.L_16:
        /*002c*/ 	.word	0x00000000
        /*0030*/ 	.short	0x0004
        /*0032*/ 	.short	0x0020
        /*0034*/ 	.byte	0x00, 0xf4, 0x21, 0x00


	//----- nvinfo : EIATTR_KPARAM_INFO
	.align		4
.L_17:
        /*0038*/ 	.byte	0x04, 0x17
        /*003a*/ 	.short	(.L_19 - .L_18)
.L_18:
        /*003c*/ 	.word	0x00000000
        /*0040*/ 	.short	0x0003
        /*0042*/ 	.short	0x0018
        /*0044*/ 	.byte	0x00, 0xf4, 0x21, 0x00


	//----- nvinfo : EIATTR_KPARAM_INFO
	.align		4
.L_19:
        /*0048*/ 	.byte	0x04, 0x17
        /*004a*/ 	.short	(.L_21 - .L_20)
.L_20:
        /*004c*/ 	.word	0x00000000
        /*0050*/ 	.short	0x0002
        /*0052*/ 	.short	0x0010
        /*0054*/ 	.byte	0x00, 0xf4, 0x21, 0x00


	//----- nvinfo : EIATTR_KPARAM_INFO
	.align		4
.L_21:
        /*0058*/ 	.byte	0x04, 0x17
        /*005a*/ 	.short	(.L_23 - .L_22)
.L_22:
        /*005c*/ 	.word	0x00000000
        /*0060*/ 	.short	0x0001
        /*0062*/ 	.short	0x0008
        /*0064*/ 	.byte	0x00, 0xf4, 0x21, 0x00


	//----- nvinfo : EIATTR_KPARAM_INFO
	.align		4
.L_23:
        /*0068*/ 	.byte	0x04, 0x17
        /*006a*/ 	.short	(.L_25 - .L_24)
.L_24:
        /*006c*/ 	.word	0x00000000
        /*0070*/ 	.short	0x0000
        /*0072*/ 	.short	0x0000
        /*0074*/ 	.byte	0x00, 0xf4, 0x21, 0x00


	//----- nvinfo : EIATTR_SPARSE_MMA_MASK
	.align		4
.L_25:
        /*0078*/ 	.byte	0x03, 0x50
        /*007a*/ 	.short	0x0000


	//----- nvinfo : EIATTR_MAXREG_COUNT
	.align		4
        /*007c*/ 	.byte	0x03, 0x1b
        /*007e*/ 	.short	0x00ff


	//----- nvinfo : EIATTR_EXIT_INSTR_OFFSETS
	.align		4
        /*0080*/ 	.byte	0x04, 0x1c
        /*0082*/ 	.short	(.L_27 - .L_26)


	//   ....[0]....
.L_26:
        /*0084*/ 	.word	0x00000420


	//   ....[1]....
        /*0088*/ 	.word	0x00000440


	//----- nvinfo : EIATTR_REQNTID
	.align		4
.L_27:
        /*008c*/ 	.byte	0x04, 0x10
        /*008e*/ 	.short	(.L_29 - .L_28)
.L_28:
        /*0090*/ 	.word	0x00000080
        /*0094*/ 	.word	0x00000001
        /*0098*/ 	.word	0x00000001


	//----- nvinfo : EIATTR_CBANK_PARAM_SIZE
	.align		4
.L_29:
        /*009c*/ 	.byte	0x03, 0x19
        /*009e*/ 	.short	0x0034


	//----- nvinfo : EIATTR_PARAM_CBANK
	.align		4
        /*00a0*/ 	.byte	0x04, 0x0a
        /*00a2*/ 	.short	(.L_31 - .L_30)
	.align		4
.L_30:
        /*00a4*/ 	.word	index@(.nv.constant0.triton_poi_fused__native_batch_norm_legit_no_training_relu_7)
        /*00a8*/ 	.short	0x0210
        /*00aa*/ 	.short	0x0034


	//----- nvinfo : EIATTR_SW_WAR
	.align		4
.L_31:
        /*00ac*/ 	.byte	0x04, 0x36
        /*00ae*/ 	.short	(.L_33 - .L_32)
.L_32:
        /*00b0*/ 	.word	0x00000008
.L_33:


//--------------------- .nv.callgraph             --------------------------
	.section	.nv.callgraph,"",@"SHT_CUDA_CALLGRAPH"
	.align	4
	.sectionentsize	8
	.align		4
        /*0000*/ 	.word	0x00000000
	.align		4
        /*0004*/ 	.word	0xffffffff
	.align		4
        /*0008*/ 	.word	0x00000000
	.align		4
        /*000c*/ 	.word	0xfffffffe
	.align		4
        /*0010*/ 	.word	0x00000000
	.align		4
        /*0014*/ 	.word	0xfffffffd
	.align		4
        /*0018*/ 	.word	0x00000000
	.align		4
        /*001c*/ 	.word	0xfffffffc


//--------------------- .nv.constant4             --------------------------
	.section	.nv.constant4,"a",@progbits
	.align	8
	.align		8
.nv.constant4:
        /*0000*/ 	.dword	_$_str
	.align		8
        /*0008*/ 	.dword	_$_str_$_2


//--------------------- .text.triton_poi_fused__native_batch_norm_legit_no_training_relu_7 --------------------------
	.section	.text.triton_poi_fused__native_batch_norm_legit_no_training_relu_7,"ax",@progbits
	.align	128
        .global         triton_poi_fused__native_batch_norm_legit_no_training_relu_7
        .type           triton_poi_fused__native_batch_norm_legit_no_training_relu_7,@function
        .size           triton_poi_fused__native_batch_norm_legit_no_training_relu_7,(.L_x_1 - triton_poi_fused__native_batch_norm_legit_no_training_relu_7)
        .other          triton_poi_fused__native_batch_norm_legit_no_training_relu_7,@"STO_CUDA_ENTRY STV_DEFAULT"
triton_poi_fused__native_batch_norm_legit_no_training_relu_7:
.text.triton_poi_fused__native_batch_norm_legit_no_training_relu_7:
[----:B------:R-:W0:Y:S01]  /*0000*/  LDC R1, c[0x0][0x28] ;  /* 0x00000a00ff017b82 */ /* 0x000e220000000800 */
[----:B------:R-:W1:Y:S07]  /*0010*/  S2R R0, SR_TID.X ;  /* 0x0000000000007919 */ /* 0x000e6e0000002100 */
[----:B------:R-:W2:Y:S01]  /*0020*/  LDC.64 R8, c[0x0][0x220] ;  /* 0x00008800ff087b82 */ /* 0x000ea20000000a00 */
[----:B------:R-:W-:Y:S01]  /*0030*/  ULDC.64 UR4, c[0x0][0x208] ;  /* 0x0000820000047ab9 */ /* 0x000fe20000000a00 */
[----:B------:R-:W3:Y:S06]  /*0040*/  S2R R5, SR_CTAID.X ;  /* 0x0000000000057919 */ /* 0x000eec0000002500 */
[----:B------:R-:W4:Y:S08]  /*0050*/  LDC.64 R12, c[0x0][0x210] ;  /* 0x00008400ff0c7b82 */ /* 0x000f300000000a00 */
[----:B------:R-:W5:Y:S08]  /*0060*/  LDC.64 R14, c[0x0][0x218] ;  /* 0x00008600ff0e7b82 */ /* 0x000f700000000a00 */
[----:B------:R-:W5:Y:S01]  /*0070*/  LDC.64 R16, c[0x0][0x228] ;  /* 0x00008a00ff107b82 */ /* 0x000f620000000a00 */
[----:B-1----:R-:W-:-:S07]  /*0080*/  SHF.L.U32 R0, R0, 0x1, RZ ;  /* 0x0000000100007819 */ /* 0x002fce00000006ff */
[----:B------:R-:W1:Y:S01]  /*0090*/  LDC.64 R18, c[0x0][0x230] ;  /* 0x00008c00ff127b82 */ /* 0x000e620000000a00 */
[----:B---3--:R-:W-:Y:S02]  /*00a0*/  SHF.R.S32.HI R3, RZ, 0x17, R5 ;  /* 0x00000017ff037819 */ /* 0x008fe40000011405 */
[----:B------:R-:W-:Y:S02]  /*00b0*/  LOP3.LUT R0, R0, 0xfe, RZ, 0xc0, !PT ;  /* 0x000000fe00007812 */ /* 0x000fe400078ec0ff */
[----:B------:R-:W-:Y:S02]  /*00c0*/  SGXT R3, R3, 0x1 ;  /* 0x000000010303781a */ /* 0x000fe40000000200 */
[----:B------:R-:W-:-:S04]  /*00d0*/  LEA R0, R5, R0, 0x8 ;  /* 0x0000000005007211 */ /* 0x000fc800078e40ff */
[----:B------:R-:W-:Y:S02]  /*00e0*/  LEA.HI R3, R3, R0, RZ, 0x5 ;  /* 0x0000000003037211 */ /* 0x000fe400078f28ff */
[----:B------:R-:W-:Y:S02]  /*00f0*/  ISETP.GE.AND P0, PT, R0, 0x200, PT ;  /* 0x000002000000780c */ /* 0x000fe40003f06270 */
[----:B------:R-:W-:-:S04]  /*0100*/  LOP3.LUT R3, R3, 0xffffffe0, RZ, 0xc0, !PT ;  /* 0xffffffe003037812 */ /* 0x000fc800078ec0ff */
[----:B------:R-:W-:Y:S02]  /*0110*/  IADD3 R11, R0, -R3, RZ ;  /* 0x80000003000b7210 */ /* 0x000fe40007ffe0ff */
[----:B------:R-:W-:-:S03]  /*0120*/  CS2R R2, SRZ ;  /* 0x0000000000027805 */ /* 0x000fc6000001ff00 */
[----:B--2---:R-:W-:-:S05]  /*0130*/  IMAD.WIDE R8, R11, 0x4, R8 ;  /* 0x000000040b087825 */ /* 0x004fca00078e0208 */
[----:B------:R2:W3:Y:S01]  /*0140*/  @!P0 LDG.E.EL.64 R2, desc[UR4][R8.64] ;  /* 0x0000000408028981 */ /* 0x0004e2000c2e1b00 */
[----:B------:R-:W-:Y:S02]  /*0150*/  CS2R R4, SRZ ;  /* 0x0000000000047805 */ /* 0x000fe4000001ff00 */
[----:B------:R-:W-:Y:S01]  /*0160*/  CS2R R6, SRZ ;  /* 0x0000000000067805 */ /* 0x000fe2000001ff00 */
[----:B----4-:R-:W-:-:S04]  /*0170*/  IMAD.WIDE R12, R0, 0x4, R12 ;  /* 0x00000004000c7825 */ /* 0x010fc800078e020c */
[C---:B-----5:R-:W-:Y:S01]  /*0180*/  IMAD.WIDE R14, R11.reuse, 0x4, R14 ;  /* 0x000000040b0e7825 */ /* 0x060fe200078e020e */
[----:B------:R-:W4:Y:S01]  /*0190*/  @!P0 LDG.E.64 R4, desc[UR4][R12.64] ;  /* 0x000000040c048981 */ /* 0x000f22000c1e1b00 */
[----:B--2---:R-:W-:Y:S02]  /*01a0*/  CS2R R8, SRZ ;  /* 0x0000000000087805 */ /* 0x004fe4000001ff00 */
[C---:B0-----:R-:W-:Y:S01]  /*01b0*/  IMAD.WIDE R16, R11.reuse, 0x4, R16 ;  /* 0x000000040b107825 */ /* 0x041fe200078e0210 */
[----:B------:R0:W4:Y:S03]  /*01c0*/  @!P0 LDG.E.EL.64 R6, desc[UR4][R14.64] ;  /* 0x000000040e068981 */ /* 0x000126000c2e1b00 */
[----:B-1----:R-:W-:Y:S01]  /*01d0*/  IMAD.WIDE R18, R11, 0x4, R18 ;  /* 0x000000040b127825 */ /* 0x002fe200078e0212 */
[----:B------:R-:W-:-:S04]  /*01e0*/  CS2R R10, SRZ ;  /* 0x00000000000a7805 */ /* 0x000fc8000001ff00 */
[----:B------:R-:W2:Y:S04]  /*01f0*/  @!P0 LDG.E.EL.64 R8, desc[UR4][R18.64] ;  /* 0x0000000412088981 */ /* 0x000ea8000c2e1b00 */
[----:B------:R-:W2:Y:S01]  /*0200*/  @!P0 LDG.E.EL.64 R10, desc[UR4][R16.64] ;  /* 0x00000004100a8981 */ /* 0x000ea2000c2e1b00 */
[----:B0-----:R-:W-:Y:S01]  /*0210*/  HFMA2.MMA R14, -RZ, RZ, 1.625, 0 ;  /* 0x3e800000ff0e7435 */ /* 0x001fe200000001ff */
[----:B---3--:R-:W-:Y:S01]  /*0220*/  FADD R2, R2, 9.9999997473787516356e-06 ;  /* 0x3727c5ac02027421 */ /* 0x008fe20000000000 */
[----:B------:R-:W-:-:S03]  /*0230*/  FADD R3, R3, 9.9999997473787516356e-06 ;  /* 0x3727c5ac03037421 */ /* 0x000fc60000000000 */
[----:B------:R-:W0:Y:S08]  /*0240*/  MUFU.SQRT R12, R2 ;  /* 0x00000002000c7308 */ /* 0x000e300000002000 */
[----:B------:R1:W3:Y:S01]  /*0250*/  MUFU.SQRT R13, R3 ;  /* 0x00000003000d7308 */ /* 0x0002e20000002000 */
[C---:B0-----:R-:W-:Y:S02]  /*0260*/  FSETP.GT.AND P1, PT, R12.reuse, 8.50705917302346158658e+37, PT ;  /* 0x7e8000000c00780b */ /* 0x041fe40003f24000 */
[----:B------:R-:W-:Y:S01]  /*0270*/  FSETP.GEU.AND P3, PT, R12, 1.175494350822287508e-38, PT ;  /* 0x008000000c00780b */ /* 0x000fe20003f6e000 */
[----:B-1----:R-:W0:Y:S01]  /*0280*/  LDC.64 R2, c[0x0][0x238] ;  /* 0x00008e00ff027b82 */ /* 0x002e220000000a00 */
[----:B---3--:R-:W-:-:S02]  /*0290*/  FSETP.GT.AND P2, PT, R13, 8.50705917302346158658e+37, PT ;  /* 0x7e8000000d00780b */ /* 0x008fc40003f44000 */
[----:B------:R-:W-:-:S07]  /*02a0*/  FSETP.GEU.AND P4, PT, R13, 1.175494350822287508e-38, PT ;  /* 0x008000000d00780b */ /* 0x000fce0003f8e000 */
[----:B------:R-:W-:-:S04]  /*02b0*/  @P1 FMUL R12, R12, 0.25 ;  /* 0x3e8000000c0c1820 */ /* 0x000fc80000400000 */
[----:B------:R-:W-:Y:S01]  /*02c0*/  @!P3 FMUL R12, R12, 16777216 ;  /* 0x4b8000000c0cb820 */ /* 0x000fe20000400000 */
[----:B------:R-:W-:-:S04]  /*02d0*/  @P2 FMUL R13, R13, 0.25 ;  /* 0x3e8000000d0d2820 */ /* 0x000fc80000400000 */
[----:B------:R-:W-:Y:S01]  /*02e0*/  @!P4 FMUL R13, R13, 16777216 ;  /* 0x4b8000000d0dc820 */ /* 0x000fe20000400000 */
[----:B------:R-:W1:Y:S01]  /*02f0*/  MUFU.RCP R12, R12 ;  /* 0x0000000c000c7308 */ /* 0x000e620000001000 */
[----:B------:R-:W-:-:S07]  /*0300*/  FSEL R15, R14, 1, P1 ;  /* 0x3f8000000e0f7808 */ /* 0x000fce0000800000 */
[----:B------:R-:W3:Y:S01]  /*0310*/  MUFU.RCP R13, R13 ;  /* 0x0000000d000d7308 */ /* 0x000ee20000001000 */
[----:B------:R-:W-:Y:S01]  /*0320*/  FSEL R14, R14, 1, P2 ;  /* 0x3f8000000e0e7808 */ /* 0x000fe20001000000 */
[----:B------:R-:W-:-:S04]  /*0330*/  @!P3 FMUL R15, R15, 16777216 ;  /* 0x4b8000000f0fb820 */ /* 0x000fc80000400000 */
[----:B------:R-:W-:Y:S01]  /*0340*/  @!P4 FMUL R14, R14, 16777216 ;  /* 0x4b8000000e0ec820 */ /* 0x000fe20000400000 */
[----:B----4-:R-:W-:Y:S01]  /*0350*/  FADD R5, -R7, R5 ;  /* 0x0000000507057221 */ /* 0x010fe20000000100 */
[----:B------:R-:W-:Y:S01]  /*0360*/  FADD R4, -R6, R4 ;  /* 0x0000000406047221 */ /* 0x000fe20000000100 */
[----:B-1----:R-:W-:Y:S01]  /*0370*/  FMUL R15, R12, R15 ;  /* 0x0000000f0c0f7220 */ /* 0x002fe20000400000 */
[----:B---3--:R-:W-:-:S03]  /*0380*/  FMUL R14, R13, R14 ;  /* 0x0000000e0d0e7220 */ /* 0x008fc60000400000 */
[----:B------:R-:W-:Y:S01]  /*0390*/  FMUL R15, R4, R15 ;  /* 0x0000000f040f7220 */ /* 0x000fe20000400000 */
[----:B------:R-:W-:-:S03]  /*03a0*/  FMUL R14, R5, R14 ;  /* 0x0000000e050e7220 */ /* 0x000fc60000400000 */
[----:B--2---:R-:W-:Y:S01]  /*03b0*/  FFMA R8, R15, R10, R8 ;  /* 0x0000000a0f087223 */ /* 0x004fe20000000008 */
[----:B------:R-:W-:-:S04]  /*03c0*/  FFMA R9, R14, R11, R9 ;  /* 0x0000000b0e097223 */ /* 0x000fc80000000009 */
[----:B------:R-:W-:Y:S02]  /*03d0*/  FSETP.GEU.AND P1, PT, R8, RZ, PT ;  /* 0x000000ff0800720b */ /* 0x000fe40003f2e000 */
[C---:B------:R-:W-:Y:S01]  /*03e0*/  FSETP.GEU.AND P2, PT, R9.reuse, RZ, PT ;  /* 0x000000ff0900720b */ /* 0x040fe20003f4e000 */
[----:B0-----:R-:W-:Y:S01]  /*03f0*/  IMAD.WIDE R2, R0, 0x4, R2 ;  /* 0x0000000400027825 */ /* 0x001fe200078e0202 */
[----:B------:R-:W-:Y:S02]  /*0400*/  FSEL R8, R8, RZ, P1 ;  /* 0x000000ff08087208 */ /* 0x000fe40000800000 */
[----:B------:R-:W-:Y:S01]  /*0410*/  FSEL R9, R9, RZ, P2 ;  /* 0x000000ff09097208 */ /* 0x000fe20001000000 */
[----:B------:R-:W-:Y:S08]  /*0420*/  @P0 EXIT ;  /* 0x000000000000094d */ /* 0x000ff00003800000 */
[----:B------:R-:W-:Y:S01]  /*0430*/  STG.E.64 desc[UR4][R2.64], R8 ;  /* 0x0000000802007986 */ /* 0x000fe2000c101b04 */
[----:B------:R-:W-:Y:S05]  /*0440*/  EXIT ;  /* 0x000000000000794d */ /* 0x000fea0003800000 */
.L_x_0:
[----:B------:R-:W-:-:S00]  /*0450*/  BRA `(.L_x_0) ;  /* 0xfffffffc00fc7947 */ /* 0x000fc0000383ffff */
[----:B------:R-:W-:-:S00]  /*0460*/  NOP ;  /* 0x0000000000007918 */ /* 0x000fc00000000000 */
        /* <DEDUP_REMOVED lines=9> */
.L_x_1:


//--------------------- .nv.global.init           --------------------------
	.section	.nv.global.init,"aw",@progbits
.nv.global.init:
	.type		_$_str,@object
	.size		_$_str,(_$_str_$_2 - _$_str)
_$_str:
        /*0000*/ 	.byte	0x5f, 0x5f, 0x43, 0x55, 0x44, 0x41, 0x5f, 0x46, 0x54, 0x5a, 0x00
	.type		_$_str_$_2,@object
	.size		_$_str_$_2,(.L_1 - _$_str_$_2)
_$_str_$_2:
        /*000b*/ 	.byte	0x5f, 0x5f, 0x43, 0x55, 0x44, 0x41, 0x5f, 0x50, 0x52, 0x45, 0x43, 0x5f, 0x53, 0x51, 0x52, 0x54
        /*001b*/ 	.byte	0x00
.L_1:


//--------------------- .nv.constant0.triton_poi_fused__native_batch_norm_legit_no_training_relu_7 --------------------------
	.section	.nv.constant0.triton_poi_fused__native_batch_norm_legit_no_training_relu_7,"a",@progbits
	.sectionflags	@""
	.align	4
.nv.constant0.triton_poi_fused__native_batch_norm_legit_no_training_relu_7:
	.zero		580
